	.headerflags	@"EF_CUDA_TEXMODE_UNIFIED EF_CUDA_64BIT_ADDRESS EF_CUDA_ACCELERATORS EF_CUDA_SM90 EF_CUDA_VIRTUAL_SM(EF_CUDA_SM90)"
	.elftype	@"ET_EXEC"


//--------------------- .nv.info                  --------------------------
	.section	.nv.info,"",@"SHT_CUDA_INFO"
	.align	4


	//----- nvinfo : EIATTR_REGCOUNT
	.align		4
        /*0000*/ 	.byte	0x04, 0x2f
        /*0002*/ 	.short	(.L_3 - .L_2)
	.align		4
.L_2:
        /*0004*/ 	.word	index@(triton_poi_fused__native_batch_norm_legit_no_training_add_silu_7)
        /*0008*/ 	.word	0x0000001a


	//----- nvinfo : EIATTR_MIN_STACK_SIZE
	.align		4
.L_3:
        /*000c*/ 	.byte	0x04, 0x12
        /*000e*/ 	.short	(.L_5 - .L_4)
	.align		4
.L_4:
        /*0010*/ 	.word	index@(triton_poi_fused__native_batch_norm_legit_no_training_add_silu_7)
        /*0014*/ 	.word	0x00000000


	//----- nvinfo : EIATTR_FRAME_SIZE
	.align		4
.L_5:
        /*0018*/ 	.byte	0x04, 0x11
        /*001a*/ 	.short	(.L_7 - .L_6)
	.align		4
.L_6:
        /*001c*/ 	.word	index@(triton_poi_fused__native_batch_norm_legit_no_training_add_silu_7)
        /*0020*/ 	.word	0x00000000


	//----- nvinfo : EIATTR_MIN_STACK_SIZE
	.align		4
.L_7:
        /*0024*/ 	.byte	0x04, 0x12
        /*0026*/ 	.short	(.L_9 - .L_8)
	.align		4
.L_8:
        /*0028*/ 	.word	index@(triton_poi_fused__native_batch_norm_legit_no_training_add_silu_7)
        /*002c*/ 	.word	0x00000000
.L_9:


//--------------------- .nv.info.triton_poi_fused__native_batch_norm_legit_no_training_add_silu_7 --------------------------
	.section	.nv.info.triton_poi_fused__native_batch_norm_legit_no_training_add_silu_7,"",@"SHT_CUDA_INFO"
	.sectionflags	@""
	.align	4


	//----- nvinfo : EIATTR_CUDA_API_VERSION
	.align		4
        /*0000*/ 	.byte	0x04, 0x37
        /*0002*/ 	.short	(.L_11 - .L_10)
.L_10:
        /*0004*/ 	.word	0x0000007c


	//----- nvinfo : EIATTR_KPARAM_INFO
	.align		4
.L_11:
        /*0008*/ 	.byte	0x04, 0x17
        /*000a*/ 	.short	(.L_13 - .L_12)
.L_12:
        /*000c*/ 	.word	0x00000000
        /*0010*/ 	.short	0x0007
        /*0012*/ 	.short	0x0038
        /*0014*/ 	.byte	0x00, 0xf0, 0x11, 0x00


	//----- nvinfo : EIATTR_KPARAM_INFO
	.align		4
.L_13:
        /*0018*/ 	.byte	0x04, 0x17
        /*001a*/ 	.short	(.L_15 - .L_14)
.L_14:
        /*001c*/ 	.word	0x00000000
        /*0020*/ 	.short	0x0006
        /*0022*/ 	.short	0x0030
        /*0024*/ 	.byte	0x00, 0xf4, 0x21, 0x00


	//----- nvinfo : EIATTR_KPARAM_INFO
	.align		4
.L_15:
        /*0028*/ 	.byte	0x04, 0x17
        /*002a*/ 	.short	(.L_17 - .L_16)
.L_16:
        /*002c*/ 	.word	0x00000000
        /*0030*/ 	.short	0x0005
        /*0032*/ 	.short	0x0028
        /*0034*/ 	.byte	0x00, 0xf4, 0x21, 0x00


	//----- nvinfo : EIATTR_KPARAM_INFO
	.align		4
.L_17:
        /*0038*/ 	.byte	0x04, 0x17
        /*003a*/ 	.short	(.L_19 - .L_18)
.L_18:
        /*003c*/ 	.word	0x00000000
        /*0040*/ 	.short	0x0004
        /*0042*/ 	.short	0x0020
        /*0044*/ 	.byte	0x00, 0xf4, 0x21, 0x00


	//----- nvinfo : EIATTR_KPARAM_INFO
	.align		4
.L_19:
        /*0048*/ 	.byte	0x04, 0x17
        /*004a*/ 	.short	(.L_21 - .L_20)
.L_20:
        /*004c*/ 	.word	0x00000000
        /*0050*/ 	.short	0x0003
        /*0052*/ 	.short	0x0018
        /*0054*/ 	.byte	0x00, 0xf4, 0x21, 0x00


	//----- nvinfo : EIATTR_KPARAM_INFO
	.align		4
.L_21:
        /*0058*/ 	.byte	0x04, 0x17
        /*005a*/ 	.short	(.L_23 - .L_22)
.L_22:
        /*005c*/ 	.word	0x00000000
        /*0060*/ 	.short	0x0002
        /*0062*/ 	.short	0x0010
        /*0064*/ 	.byte	0x00, 0xf4, 0x21, 0x00


	//----- nvinfo : EIATTR_KPARAM_INFO
	.align		4
.L_23:
        /*0068*/ 	.byte	0x04, 0x17
        /*006a*/ 	.short	(.L_25 - .L_24)
.L_24:
        /*006c*/ 	.word	0x00000000
        /*0070*/ 	.short	0x0001
        /*0072*/ 	.short	0x0008
        /*0074*/ 	.byte	0x00, 0xf4, 0x21, 0x00


	//----- nvinfo : EIATTR_KPARAM_INFO
	.align		4
.L_25:
        /*0078*/ 	.byte	0x04, 0x17
        /*007a*/ 	.short	(.L_27 - .L_26)
.L_26:
        /*007c*/ 	.word	0x00000000
        /*0080*/ 	.short	0x0000
        /*0082*/ 	.short	0x0000
        /*0084*/ 	.byte	0x00, 0xf4, 0x21, 0x00


	//----- nvinfo : EIATTR_SPARSE_MMA_MASK
	.align		4
.L_27:
        /*0088*/ 	.byte	0x03, 0x50
        /*008a*/ 	.short	0x0000


	//----- nvinfo : EIATTR_MAXREG_COUNT
	.align		4
        /*008c*/ 	.byte	0x03, 0x1b
        /*008e*/ 	.short	0x00ff


	//----- nvinfo : EIATTR_EXIT_INSTR_OFFSETS
	.align		4
        /*0090*/ 	.byte	0x04, 0x1c
        /*0092*/ 	.short	(.L_29 - .L_28)


	//   ....[0]....
.L_28:
        /*0094*/ 	.word	0x000005b0


	//   ....[1]....
        /*0098*/ 	.word	0x000005d0


	//----- nvinfo : EIATTR_REQNTID
	.align		4
.L_29:
        /*009c*/ 	.byte	0x04, 0x10
        /*009e*/ 	.short	(.L_31 - .L_30)
.L_30:
        /*00a0*/ 	.word	0x00000080
        /*00a4*/ 	.word	0x00000001
        /*00a8*/ 	.word	0x00000001


	//----- nvinfo : EIATTR_CBANK_PARAM_SIZE
	.align		4
.L_31:
        /*00ac*/ 	.byte	0x03, 0x19
        /*00ae*/ 	.short	0x003c


	//----- nvinfo : EIATTR_PARAM_CBANK
	.align		4
        /*00b0*/ 	.byte	0x04, 0x0a
        /*00b2*/ 	.short	(.L_33 - .L_32)
	.align		4
.L_32:
        /*00b4*/ 	.word	index@(.nv.constant0.triton_poi_fused__native_batch_norm_legit_no_training_add_silu_7)
        /*00b8*/ 	.short	0x0210
        /*00ba*/ 	.short	0x003c


	//----- nvinfo : EIATTR_SW_WAR
	.align		4
.L_33:
        /*00bc*/ 	.byte	0x04, 0x36
        /*00be*/ 	.short	(.L_35 - .L_34)
.L_34:
        /*00c0*/ 	.word	0x00000008
.L_35:


//--------------------- .nv.callgraph             --------------------------
	.section	.nv.callgraph,"",@"SHT_CUDA_CALLGRAPH"
	.align	4
	.sectionentsize	8
	.align		4
        /*0000*/ 	.word	0x00000000
	.align		4
        /*0004*/ 	.word	0xffffffff
	.align		4
        /*0008*/ 	.word	0x00000000
	.align		4
        /*000c*/ 	.word	0xfffffffe
	.align		4
        /*0010*/ 	.word	0x00000000
	.align		4
        /*0014*/ 	.word	0xfffffffd
	.align		4
        /*0018*/ 	.word	0x00000000
	.align		4
        /*001c*/ 	.word	0xfffffffc


//--------------------- .nv.constant4             --------------------------
	.section	.nv.constant4,"a",@progbits
	.align	8
	.align		8
.nv.constant4:
        /*0000*/ 	.dword	_$_str
	.align		8
        /*0008*/ 	.dword	_$_str_$_2


//--------------------- .text.triton_poi_fused__native_batch_norm_legit_no_training_add_silu_7 --------------------------
	.section	.text.triton_poi_fused__native_batch_norm_legit_no_training_add_silu_7,"ax",@progbits
	.align	128
        .global         triton_poi_fused__native_batch_norm_legit_no_training_add_silu_7
        .type           triton_poi_fused__native_batch_norm_legit_no_training_add_silu_7,@function
        .size           triton_poi_fused__native_batch_norm_legit_no_training_add_silu_7,(.L_x_1 - triton_poi_fused__native_batch_norm_legit_no_training_add_silu_7)
        .other          triton_poi_fused__native_batch_norm_legit_no_training_add_silu_7,@"STO_CUDA_ENTRY STV_DEFAULT"
triton_poi_fused__native_batch_norm_legit_no_training_add_silu_7:
.text.triton_poi_fused__native_batch_norm_legit_no_training_add_silu_7:
[----:B------:R-:W0:Y:S01]  /*0000*/  LDC R1, c[0x0][0x28] ;  /* 0x00000a00ff017b82 */ /* 0x000e220000000800 */
[----:B------:R-:W1:Y:S07]  /*0010*/  S2R R0, SR_TID.X ;  /* 0x0000000000007919 */ /* 0x000e6e0000002100 */
[----:B------:R-:W2:Y:S01]  /*0020*/  LDC.64 R8, c[0x0][0x228] ;  /* 0x00008a00ff087b82 */ /* 0x000ea20000000a00 */
[----:B------:R-:W-:Y:S01]  /*0030*/  ULDC.64 UR4, c[0x0][0x208] ;  /* 0x0000820000047ab9 */ /* 0x000fe20000000a00 */
[----:B------:R-:W3:Y:S06]  /*0040*/  S2R R3, SR_CTAID.X ;  /* 0x0000000000037919 */ /* 0x000eec0000002500 */
[----:B------:R-:W4:Y:S08]  /*0050*/  LDC.64 R16, c[0x0][0x220] ;  /* 0x00008800ff107b82 */ /* 0x000f300000000a00 */
[----:B------:R-:W5:Y:S08]  /*0060*/  LDC.64 R14, c[0x0][0x218] ;  /* 0x00008600ff0e7b82 */ /* 0x000f700000000a00 */
[----:B------:R-:W5:Y:S01]  /*0070*/  LDC.64 R18, c[0x0][0x230] ;  /* 0x00008c00ff127b82 */ /* 0x000f620000000a00 */
[----:B-1----:R-:W-:-:S07]  /*0080*/  SHF.L.U32 R0, R0, 0x1, RZ ;  /* 0x0000000100007819 */ /* 0x002fce00000006ff */
[----:B------:R-:W1:Y:S01]  /*0090*/  LDC.64 R20, c[0x0][0x238] ;  /* 0x00008e00ff147b82 */ /* 0x000e620000000a00 */
[----:B------:R-:W-:-:S04]  /*00a0*/  LOP3.LUT R0, R0, 0xfe, RZ, 0xc0, !PT ;  /* 0x000000fe00007812 */ /* 0x000fc800078ec0ff */
[----:B---3--:R-:W-:Y:S02]  /*00b0*/  LEA R0, R3, R0, 0x8 ;  /* 0x0000000003007211 */ /* 0x008fe400078e40ff */
[----:B------:R-:W-:Y:S02]  /*00c0*/  CS2R R4, SRZ ;  /* 0x0000000000047805 */ /* 0x000fe4000001ff00 */
[----:B------:R-:W-:Y:S01]  /*00d0*/  CS2R R6, SRZ ;  /* 0x0000000000067805 */ /* 0x000fe2000001ff00 */
[----:B------:R-:W3:Y:S01]  /*00e0*/  LDC.64 R22, c[0x0][0x240] ;  /* 0x00009000ff167b82 */ /* 0x000ee20000000a00 */
[C---:B------:R-:W-:Y:S01]  /*00f0*/  ISETP.GE.AND P0, PT, R0.reuse, 0x180, PT ;  /* 0x000001800000780c */ /* 0x040fe20003f06270 */
[----:B------:R-:W-:-:S05]  /*0100*/  IMAD.HI R2, R0, 0x2aaaaaab, RZ ;  /* 0x2aaaaaab00027827 */ /* 0x000fca00078e02ff */
[----:B------:R-:W-:-:S04]  /*0110*/  SHF.R.U32.HI R3, RZ, 0x1f, R2 ;  /* 0x0000001fff037819 */ /* 0x000fc80000011602 */
[----:B------:R-:W-:-:S05]  /*0120*/  LEA.HI R3, R2, R3, RZ, 0x1e ;  /* 0x0000000302037211 */ /* 0x000fca00078ff0ff */
[----:B------:R-:W-:Y:S01]  /*0130*/  IMAD R11, R3, -0x18, R0 ;  /* 0xffffffe8030b7824 */ /* 0x000fe200078e0200 */
[----:B------:R-:W-:-:S03]  /*0140*/  CS2R R2, SRZ ;  /* 0x0000000000027805 */ /* 0x000fc6000001ff00 */
[----:B--2---:R-:W-:-:S05]  /*0150*/  IMAD.WIDE R8, R11, 0x4, R8 ;  /* 0x000000040b087825 */ /* 0x004fca00078e0208 */
[----:B------:R2:W3:Y:S01]  /*0160*/  @!P0 LDG.E.EL.64 R2, desc[UR4][R8.64] ;  /* 0x0000000408028981 */ /* 0x0004e2000c2e1b00 */
[----:B----4-:R-:W-:-:S04]  /*0170*/  IMAD.WIDE R16, R11, 0x4, R16 ;  /* 0x000000040b107825 */ /* 0x010fc800078e0210 */
[----:B-----5:R-:W-:Y:S01]  /*0180*/  IMAD.WIDE R14, R0, 0x4, R14 ;  /* 0x00000004000e7825 */ /* 0x020fe200078e020e */
[----:B------:R3:W4:Y:S03]  /*0190*/  @!P0 LDG.E.EL.64 R4, desc[UR4][R16.64] ;  /* 0x0000000410048981 */ /* 0x000726000c2e1b00 */
[C---:B0-----:R-:W-:Y:S01]  /*01a0*/  IMAD.WIDE R18, R11.reuse, 0x4, R18 ;  /* 0x000000040b127825 */ /* 0x041fe200078e0212 */
[----:B------:R0:W4:Y:S01]  /*01b0*/  @!P0 LDG.E.64 R6, desc[UR4][R14.64] ;  /* 0x000000040e068981 */ /* 0x000122000c1e1b00 */
[----:B--2---:R-:W-:Y:S02]  /*01c0*/  CS2R R8, SRZ ;  /* 0x0000000000087805 */ /* 0x004fe4000001ff00 */
[----:B-1----:R-:W-:Y:S01]  /*01d0*/  IMAD.WIDE R20, R11, 0x4, R20 ;  /* 0x000000040b147825 */ /* 0x002fe200078e0214 */
[----:B------:R-:W-:-:S03]  /*01e0*/  CS2R R10, SRZ ;  /* 0x00000000000a7805 */ /* 0x000fc6000001ff00 */
[----:B------:R-:W2:Y:S04]  /*01f0*/  @!P0 LDG.E.EL.64 R8, desc[UR4][R18.64] ;  /* 0x0000000412088981 */ /* 0x000ea8000c2e1b00 */
[----:B------:R-:W2:Y:S01]  /*0200*/  @!P0 LDG.E.EL.64 R10, desc[UR4][R20.64] ;  /* 0x00000004140a8981 */ /* 0x000ea2000c2e1b00 */
[----:B------:R-:W-:Y:S01]  /*0210*/  CS2R R12, SRZ ;  /* 0x00000000000c7805 */ /* 0x000fe2000001ff00 */
[----:B---3--:R-:W-:-:S05]  /*0220*/  IMAD.WIDE R16, R0, 0x4, R22 ;  /* 0x0000000400107825 */ /* 0x008fca00078e0216 */
[----:B------:R1:W3:Y:S01]  /*0230*/  @!P0 LDG.E.64 R12, desc[UR4][R16.64] ;  /* 0x00000004100c8981 */ /* 0x0002e2000c1e1b00 */
[----:B------:R-:W-:Y:S01]  /*0240*/  FADD R2, R2, 0.0010000000474974513054 ;  /* 0x3a83126f02027421 */ /* 0x000fe20000000000 */
[----:B------:R-:W-:-:S03]  /*0250*/  FADD R3, R3, 0.0010000000474974513054 ;  /* 0x3a83126f03037421 */ /* 0x000fc60000000000 */
[----:B0-----:R-:W0:Y:S08]  /*0260*/  MUFU.SQRT R14, R2 ;  /* 0x00000002000e7308 */ /* 0x001e300000002000 */
[----:B------:R-:W5:Y:S01]  /*0270*/  MUFU.SQRT R15, R3 ;  /* 0x00000003000f7308 */ /* 0x000f620000002000 */
[C---:B0-----:R-:W-:Y:S02]  /*0280*/  FSETP.GT.AND P1, PT, R14.reuse, 8.50705917302346158658e+37, PT ;  /* 0x7e8000000e00780b */ /* 0x041fe40003f24000 */
[----:B------:R-:W-:-:S02]  /*0290*/  FSETP.GEU.AND P3, PT, R14, 1.175494350822287508e-38, PT ;  /* 0x008000000e00780b */ /* 0x000fc40003f6e000 */
[C---:B-----5:R-:W-:Y:S02]  /*02a0*/  FSETP.GT.AND P2, PT, R15.reuse, 8.50705917302346158658e+37, PT ;  /* 0x7e8000000f00780b */ /* 0x060fe40003f44000 */
[----:B------:R-:W-:-:S07]  /*02b0*/  FSETP.GEU.AND P4, PT, R15, 1.175494350822287508e-38, PT ;  /* 0x008000000f00780b */ /* 0x000fce0003f8e000 */
[----:B------:R-:W-:Y:S01]  /*02c0*/  @P1 FMUL R14, R14, 0.25 ;  /* 0x3e8000000e0e1820 */ /* 0x000fe20000400000 */
[----:B------:R-:W-:-:S03]  /*02d0*/  HFMA2.MMA R2, -RZ, RZ, 1.625, 0 ;  /* 0x3e800000ff027435 */ /* 0x000fc600000001ff */
[----:B------:R-:W-:Y:S01]  /*02e0*/  @!P3 FMUL R14, R14, 16777216 ;  /* 0x4b8000000e0eb820 */ /* 0x000fe20000400000 */
[----:B------:R-:W-:-:S05]  /*02f0*/  @P2 FMUL R15, R15, 0.25 ;  /* 0x3e8000000f0f2820 */ /* 0x000fca0000400000 */
[----:B------:R-:W0:Y:S01]  /*0300*/  MUFU.RCP R14, R14 ;  /* 0x0000000e000e7308 */ /* 0x000e220000001000 */
[----:B------:R-:W-:Y:S01]  /*0310*/  @!P4 FMUL R15, R15, 16777216 ;  /* 0x4b8000000f0fc820 */ /* 0x000fe20000400000 */
[----:B------:R-:W-:-:S06]  /*0320*/  FSEL R3, R2, 1, P1 ;  /* 0x3f80000002037808 */ /* 0x000fcc0000800000 */
[----:B------:R-:W5:Y:S01]  /*0330*/  MUFU.RCP R15, R15 ;  /* 0x0000000f000f7308 */ /* 0x000f620000001000 */
[----:B------:R-:W-:Y:S01]  /*0340*/  @!P3 FMUL R3, R3, 16777216 ;  /* 0x4b8000000303b820 */ /* 0x000fe20000400000 */
[----:B-1----:R-:W-:Y:S01]  /*0350*/  FSEL R16, R2, 1, P2 ;  /* 0x3f80000002107808 */ /* 0x002fe20001000000 */
[----:B----4-:R-:W-:Y:S02]  /*0360*/  FADD R4, -R4, R6 ;  /* 0x0000000604047221 */ /* 0x010fe40000000100 */
[----:B0-----:R-:W-:Y:S02]  /*0370*/  FMUL R3, R14, R3 ;  /* 0x000000030e037220 */ /* 0x001fe40000400000 */
[----:B------:R-:W-:Y:S01]  /*0380*/  @!P4 FMUL R16, R16, 16777216 ;  /* 0x4b8000001010c820 */ /* 0x000fe20000400000 */
[----:B------:R-:W-:Y:S01]  /*0390*/  FADD R5, -R5, R7 ;  /* 0x0000000705057221 */ /* 0x000fe20000000100 */
[----:B------:R-:W-:Y:S02]  /*03a0*/  FMUL R3, R4, R3 ;  /* 0x0000000304037220 */ /* 0x000fe40000400000 */
[----:B-----5:R-:W-:-:S02]  /*03b0*/  FMUL R16, R15, R16 ;  /* 0x000000100f107220 */ /* 0x020fc40000400000 */
[----:B--2---:R-:W-:Y:S02]  /*03c0*/  FFMA R7, R3, R8, R10 ;  /* 0x0000000803077223 */ /* 0x004fe4000000000a */
[----:B------:R-:W-:Y:S02]  /*03d0*/  FMUL R16, R5, R16 ;  /* 0x0000001005107220 */ /* 0x000fe40000400000 */
[----:B------:R-:W-:Y:S02]  /*03e0*/  FADD R3, RZ, -R7 ;  /* 0x80000007ff037221 */ /* 0x000fe40000000000 */
[----:B------:R-:W-:Y:S02]  /*03f0*/  FFMA R16, R16, R9, R11 ;  /* 0x0000000910107223 */ /* 0x000fe4000000000b */
[----:B------:R-:W-:Y:S02]  /*0400*/  FMUL R4, R3, 1.4426950216293334961 ;  /* 0x3fb8aa3b03047820 */ /* 0x000fe40000400000 */
[----:B------:R-:W-:-:S04]  /*0410*/  FADD R3, RZ, -R16 ;  /* 0x80000010ff037221 */ /* 0x000fc80000000000 */
[----:B------:R-:W-:Y:S01]  /*0420*/  FMUL R6, R3, 1.4426950216293334961 ;  /* 0x3fb8aa3b03067820 */ /* 0x000fe20000400000 */
[----:B------:R-:W-:-:S04]  /*0430*/  FSETP.GEU.AND P1, PT, R4, -126, PT ;  /* 0xc2fc00000400780b */ /* 0x000fc80003f2e000 */
[----:B------:R-:W-:-:S09]  /*0440*/  FSETP.GEU.AND P2, PT, R6, -126, PT ;  /* 0xc2fc00000600780b */ /* 0x000fd20003f4e000 */
[----:B------:R-:W-:-:S04]  /*0450*/  @!P1 FMUL R4, R4, 0.5 ;  /* 0x3f00000004049820 */ /* 0x000fc80000400000 */
[----:B------:R-:W-:Y:S01]  /*0460*/  @!P2 FMUL R6, R6, 0.5 ;  /* 0x3f0000000606a820 */ /* 0x000fe20000400000 */
[----:B------:R-:W0:Y:S08]  /*0470*/  MUFU.EX2 R3, R4 ;  /* 0x0000000400037308 */ /* 0x000e300000000800 */
[----:B------:R-:W1:Y:S01]  /*0480*/  MUFU.EX2 R5, R6 ;  /* 0x0000000600057308 */ /* 0x000e620000000800 */
[----:B0-----:R-:W-:-:S04]  /*0490*/  @!P1 FMUL R3, R3, R3 ;  /* 0x0000000303039220 */ /* 0x001fc80000400000 */
[----:B------:R-:W-:Y:S01]  /*04a0*/  FADD R8, R3, 1 ;  /* 0x3f80000003087421 */ /* 0x000fe20000000000 */
[----:B-1----:R-:W-:-:S04]  /*04b0*/  @!P2 FMUL R5, R5, R5 ;  /* 0x000000050505a220 */ /* 0x002fc80000400000 */
[----:B------:R-:W-:Y:S01]  /*04c0*/  FADD R9, R5, 1 ;  /* 0x3f80000005097421 */ /* 0x000fe20000000000 */
[----:B------:R-:W-:Y:S01]  /*04d0*/  FSETP.GT.AND P1, PT, R8, 8.50705917302346158658e+37, PT ;  /* 0x7e8000000800780b */ /* 0x000fe20003f24000 */
[----:B------:R-:W0:Y:S03]  /*04e0*/  LDC.64 R4, c[0x0][0x210] ;  /* 0x00008400ff047b82 */ /* 0x000e260000000a00 */
[----:B------:R-:W-:-:S09]  /*04f0*/  FSETP.GT.AND P2, PT, R9, 8.50705917302346158658e+37, PT ;  /* 0x7e8000000900780b */ /* 0x000fd20003f44000 */
[----:B------:R-:W-:-:S04]  /*0500*/  @P1 FMUL R8, R8, 0.25 ;  /* 0x3e80000008081820 */ /* 0x000fc80000400000 */
[----:B------:R-:W-:Y:S02]  /*0510*/  @P2 FMUL R9, R9, 0.25 ;  /* 0x3e80000009092820 */ /* 0x000fe40000400000 */
[----:B------:R-:W1:Y:S08]  /*0520*/  MUFU.RCP R8, R8 ;  /* 0x0000000800087308 */ /* 0x000e700000001000 */
[----:B------:R-:W2:Y:S01]  /*0530*/  MUFU.RCP R9, R9 ;  /* 0x0000000900097308 */ /* 0x000ea20000001000 */
[----:B------:R-:W-:-:S02]  /*0540*/  FSEL R3, R2, 1, P1 ;  /* 0x3f80000002037808 */ /* 0x000fc40000800000 */
[----:B------:R-:W-:-:S03]  /*0550*/  FSEL R2, R2, 1, P2 ;  /* 0x3f80000002027808 */ /* 0x000fc60001000000 */
[----:B-1----:R-:W-:-:S04]  /*0560*/  FMUL R6, R8, R3 ;  /* 0x0000000308067220 */ /* 0x002fc80000400000 */
[----:B---3--:R-:W-:Y:S01]  /*0570*/  FFMA R12, R7, R6, R12 ;  /* 0x00000006070c7223 */ /* 0x008fe2000000000c */
[----:B--2---:R-:W-:Y:S01]  /*0580*/  FMUL R10, R9, R2 ;  /* 0x00000002090a7220 */ /* 0x004fe20000400000 */
[----:B0-----:R-:W-:-:S04]  /*0590*/  IMAD.WIDE R2, R0, 0x4, R4 ;  /* 0x0000000400027825 */ /* 0x001fc800078e0204 */
[----:B------:R-:W-:Y:S01]  /*05a0*/  FFMA R13, R16, R10, R13 ;  /* 0x0000000a100d7223 */ /* 0x000fe2000000000d */
[----:B------:R-:W-:Y:S06]  /*05b0*/  @P0 EXIT ;  /* 0x000000000000094d */ /* 0x000fec0003800000 */
[----:B------:R-:W-:Y:S01]  /*05c0*/  STG.E.64 desc[UR4][R2.64], R12 ;  /* 0x0000000c02007986 */ /* 0x000fe2000c101b04 */
[----:B------:R-:W-:Y:S05]  /*05d0*/  EXIT ;  /* 0x000000000000794d */ /* 0x000fea0003800000 */
.L_x_0:
[----:B------:R-:W-:-:S00]  /*05e0*/  BRA `(.L_x_0) ;  /* 0xfffffffc00fc7947 */ /* 0x000fc0000383ffff */
[----:B------:R-:W-:-:S00]  /*05f0*/  NOP ;  /* 0x0000000000007918 */ /* 0x000fc00000000000 */
        /* <DEDUP_REMOVED lines=8> */
.L_x_1:


//--------------------- .nv.global.init           --------------------------
	.section	.nv.global.init,"aw",@progbits
.nv.global.init:
	.type		_$_str,@object
	.size		_$_str,(_$_str_$_2 - _$_str)
_$_str:
        /*0000*/ 	.byte	0x5f, 0x5f, 0x43, 0x55, 0x44, 0x41, 0x5f, 0x46, 0x54, 0x5a, 0x00
	.type		_$_str_$_2,@object
	.size		_$_str_$_2,(.L_1 - _$_str_$_2)
_$_str_$_2:
        /*000b*/ 	.byte	0x5f, 0x5f, 0x43, 0x55, 0x44, 0x41, 0x5f, 0x50, 0x52, 0x45, 0x43, 0x5f, 0x53, 0x51, 0x52, 0x54
        /*001b*/ 	.byte	0x00
.L_1:


//--------------------- .nv.constant0.triton_poi_fused__native_batch_norm_legit_no_training_add_silu_7 --------------------------
	.section	.nv.constant0.triton_poi_fused__native_batch_norm_legit_no_training_add_silu_7,"a",@progbits
	.sectionflags	@""
	.align	4
.nv.constant0.triton_poi_fused__native_batch_norm_legit_no_training_add_silu_7:
	.zero		588
